//
// Generated by NVIDIA NVVM Compiler
//
// Compiler Build ID: CL-36424714
// Cuda compilation tools, release 13.0, V13.0.88
// Based on NVVM 20.0.0
//

.version 9.0
.target sm_100
.address_size 64

	// .globl	kernel_compute

.visible .entry kernel_compute(
	.param .u64 .ptr .align 1 kernel_compute_param_0,
	.param .u64 .ptr .align 1 kernel_compute_param_1,
	.param .u64 .ptr .align 1 kernel_compute_param_2,
	.param .u32 kernel_compute_param_3,
	.param .u32 kernel_compute_param_4
)
{
	.reg .pred 	%p<11>;
	.reg .b32 	%r<177>;
	.reg .b64 	%rd<31>;

	ld.param.u64 	%rd11, [kernel_compute_param_0];
	ld.param.u64 	%rd12, [kernel_compute_param_1];
	ld.param.u64 	%rd10, [kernel_compute_param_2];
	ld.param.u32 	%r37, [kernel_compute_param_3];
	ld.param.u32 	%r36, [kernel_compute_param_4];
	cvta.to.global.u64 	%rd1, %rd11;
	cvta.to.global.u64 	%rd2, %rd12;
	mov.u32 	%r38, %ctaid.x;
	mov.u32 	%r39, %ntid.x;
	mov.u32 	%r40, %tid.x;
	mad.lo.s32 	%r1, %r38, %r39, %r40;
	setp.ge.s32 	%p1, %r1, %r37;
	@%p1 bra 	$L__BB0_15;
	setp.lt.s32 	%p2, %r36, 1;
	mov.b32 	%r176, 0;
	@%p2 bra 	$L__BB0_14;
	mul.lo.s32 	%r2, %r1, 784;
	and.b32  	%r3, %r36, 15;
	setp.lt.u32 	%p3, %r36, 16;
	mov.b32 	%r168, 0;
	mov.u32 	%r176, %r168;
	@%p3 bra 	$L__BB0_5;
	and.b32  	%r168, %r36, 2147483632;
	neg.s32 	%r162, %r168;
	add.s64 	%rd29, %rd2, 32;
	add.s64 	%rd4, %rd1, 32;
	mov.b32 	%r176, 0;
	mov.u32 	%r161, %r2;
$L__BB0_4:
	.pragma "nounroll";
	mul.wide.s32 	%rd13, %r161, 4;
	add.s64 	%rd14, %rd4, %rd13;
	ld.global.u32 	%r45, [%rd29+-32];
	ld.global.u32 	%r46, [%rd14+-32];
	sub.s32 	%r47, %r45, %r46;
	mad.lo.s32 	%r48, %r47, %r47, %r176;
	ld.global.u32 	%r49, [%rd29+-28];
	ld.global.u32 	%r50, [%rd14+-28];
	sub.s32 	%r51, %r49, %r50;
	mad.lo.s32 	%r52, %r51, %r51, %r48;
	ld.global.u32 	%r53, [%rd29+-24];
	ld.global.u32 	%r54, [%rd14+-24];
	sub.s32 	%r55, %r53, %r54;
	mad.lo.s32 	%r56, %r55, %r55, %r52;
	ld.global.u32 	%r57, [%rd29+-20];
	ld.global.u32 	%r58, [%rd14+-20];
	sub.s32 	%r59, %r57, %r58;
	mad.lo.s32 	%r60, %r59, %r59, %r56;
	ld.global.u32 	%r61, [%rd29+-16];
	ld.global.u32 	%r62, [%rd14+-16];
	sub.s32 	%r63, %r61, %r62;
	mad.lo.s32 	%r64, %r63, %r63, %r60;
	ld.global.u32 	%r65, [%rd29+-12];
	ld.global.u32 	%r66, [%rd14+-12];
	sub.s32 	%r67, %r65, %r66;
	mad.lo.s32 	%r68, %r67, %r67, %r64;
	ld.global.u32 	%r69, [%rd29+-8];
	ld.global.u32 	%r70, [%rd14+-8];
	sub.s32 	%r71, %r69, %r70;
	mad.lo.s32 	%r72, %r71, %r71, %r68;
	ld.global.u32 	%r73, [%rd29+-4];
	ld.global.u32 	%r74, [%rd14+-4];
	sub.s32 	%r75, %r73, %r74;
	mad.lo.s32 	%r76, %r75, %r75, %r72;
	ld.global.u32 	%r77, [%rd29];
	ld.global.u32 	%r78, [%rd14];
	sub.s32 	%r79, %r77, %r78;
	mad.lo.s32 	%r80, %r79, %r79, %r76;
	ld.global.u32 	%r81, [%rd29+4];
	ld.global.u32 	%r82, [%rd14+4];
	sub.s32 	%r83, %r81, %r82;
	mad.lo.s32 	%r84, %r83, %r83, %r80;
	ld.global.u32 	%r85, [%rd29+8];
	ld.global.u32 	%r86, [%rd14+8];
	sub.s32 	%r87, %r85, %r86;
	mad.lo.s32 	%r88, %r87, %r87, %r84;
	ld.global.u32 	%r89, [%rd29+12];
	ld.global.u32 	%r90, [%rd14+12];
	sub.s32 	%r91, %r89, %r90;
	mad.lo.s32 	%r92, %r91, %r91, %r88;
	ld.global.u32 	%r93, [%rd29+16];
	ld.global.u32 	%r94, [%rd14+16];
	sub.s32 	%r95, %r93, %r94;
	mad.lo.s32 	%r96, %r95, %r95, %r92;
	ld.global.u32 	%r97, [%rd29+20];
	ld.global.u32 	%r98, [%rd14+20];
	sub.s32 	%r99, %r97, %r98;
	mad.lo.s32 	%r100, %r99, %r99, %r96;
	ld.global.u32 	%r101, [%rd29+24];
	ld.global.u32 	%r102, [%rd14+24];
	sub.s32 	%r103, %r101, %r102;
	mad.lo.s32 	%r104, %r103, %r103, %r100;
	ld.global.u32 	%r105, [%rd29+28];
	ld.global.u32 	%r106, [%rd14+28];
	sub.s32 	%r107, %r105, %r106;
	mad.lo.s32 	%r176, %r107, %r107, %r104;
	add.s32 	%r162, %r162, 16;
	add.s64 	%rd29, %rd29, 64;
	add.s32 	%r161, %r161, 16;
	setp.ne.s32 	%p4, %r162, 0;
	@%p4 bra 	$L__BB0_4;
$L__BB0_5:
	setp.eq.s32 	%p5, %r3, 0;
	@%p5 bra 	$L__BB0_14;
	and.b32  	%r15, %r36, 7;
	setp.lt.u32 	%p6, %r3, 8;
	@%p6 bra 	$L__BB0_8;
	mul.wide.u32 	%rd15, %r168, 4;
	add.s64 	%rd16, %rd2, %rd15;
	ld.global.u32 	%r109, [%rd16];
	add.s32 	%r110, %r168, %r2;
	mul.wide.s32 	%rd17, %r110, 4;
	add.s64 	%rd18, %rd1, %rd17;
	ld.global.u32 	%r111, [%rd18];
	sub.s32 	%r112, %r109, %r111;
	mad.lo.s32 	%r113, %r112, %r112, %r176;
	ld.global.u32 	%r114, [%rd16+4];
	ld.global.u32 	%r115, [%rd18+4];
	sub.s32 	%r116, %r114, %r115;
	mad.lo.s32 	%r117, %r116, %r116, %r113;
	ld.global.u32 	%r118, [%rd16+8];
	ld.global.u32 	%r119, [%rd18+8];
	sub.s32 	%r120, %r118, %r119;
	mad.lo.s32 	%r121, %r120, %r120, %r117;
	ld.global.u32 	%r122, [%rd16+12];
	ld.global.u32 	%r123, [%rd18+12];
	sub.s32 	%r124, %r122, %r123;
	mad.lo.s32 	%r125, %r124, %r124, %r121;
	ld.global.u32 	%r126, [%rd16+16];
	ld.global.u32 	%r127, [%rd18+16];
	sub.s32 	%r128, %r126, %r127;
	mad.lo.s32 	%r129, %r128, %r128, %r125;
	ld.global.u32 	%r130, [%rd16+20];
	ld.global.u32 	%r131, [%rd18+20];
	sub.s32 	%r132, %r130, %r131;
	mad.lo.s32 	%r133, %r132, %r132, %r129;
	ld.global.u32 	%r134, [%rd16+24];
	ld.global.u32 	%r135, [%rd18+24];
	sub.s32 	%r136, %r134, %r135;
	mad.lo.s32 	%r137, %r136, %r136, %r133;
	ld.global.u32 	%r138, [%rd16+28];
	ld.global.u32 	%r139, [%rd18+28];
	sub.s32 	%r140, %r138, %r139;
	mad.lo.s32 	%r176, %r140, %r140, %r137;
	add.s32 	%r168, %r168, 8;
$L__BB0_8:
	setp.eq.s32 	%p7, %r15, 0;
	@%p7 bra 	$L__BB0_14;
	and.b32  	%r21, %r36, 3;
	setp.lt.u32 	%p8, %r15, 4;
	@%p8 bra 	$L__BB0_11;
	mul.wide.u32 	%rd19, %r168, 4;
	add.s64 	%rd20, %rd2, %rd19;
	ld.global.u32 	%r142, [%rd20];
	add.s32 	%r143, %r168, %r2;
	mul.wide.s32 	%rd21, %r143, 4;
	add.s64 	%rd22, %rd1, %rd21;
	ld.global.u32 	%r144, [%rd22];
	sub.s32 	%r145, %r142, %r144;
	mad.lo.s32 	%r146, %r145, %r145, %r176;
	ld.global.u32 	%r147, [%rd20+4];
	ld.global.u32 	%r148, [%rd22+4];
	sub.s32 	%r149, %r147, %r148;
	mad.lo.s32 	%r150, %r149, %r149, %r146;
	ld.global.u32 	%r151, [%rd20+8];
	ld.global.u32 	%r152, [%rd22+8];
	sub.s32 	%r153, %r151, %r152;
	mad.lo.s32 	%r154, %r153, %r153, %r150;
	ld.global.u32 	%r155, [%rd20+12];
	ld.global.u32 	%r156, [%rd22+12];
	sub.s32 	%r157, %r155, %r156;
	mad.lo.s32 	%r176, %r157, %r157, %r154;
	add.s32 	%r168, %r168, 4;
$L__BB0_11:
	setp.eq.s32 	%p9, %r21, 0;
	@%p9 bra 	$L__BB0_14;
	add.s32 	%r174, %r168, %r2;
	mul.wide.u32 	%rd23, %r168, 4;
	add.s64 	%rd30, %rd2, %rd23;
	neg.s32 	%r173, %r21;
$L__BB0_13:
	.pragma "nounroll";
	mul.wide.s32 	%rd24, %r174, 4;
	add.s64 	%rd25, %rd1, %rd24;
	ld.global.u32 	%r158, [%rd30];
	ld.global.u32 	%r159, [%rd25];
	sub.s32 	%r160, %r158, %r159;
	mad.lo.s32 	%r176, %r160, %r160, %r176;
	add.s32 	%r174, %r174, 1;
	add.s64 	%rd30, %rd30, 4;
	add.s32 	%r173, %r173, 1;
	setp.ne.s32 	%p10, %r173, 0;
	@%p10 bra 	$L__BB0_13;
$L__BB0_14:
	cvta.to.global.u64 	%rd26, %rd10;
	mul.wide.s32 	%rd27, %r1, 4;
	add.s64 	%rd28, %rd26, %rd27;
	st.global.u32 	[%rd28], %r176;
$L__BB0_15:
	ret;

}


// ===== COMPILED SASS (sm_100) =====

	.target	sm_100

	.elftype	@"ET_EXEC"


//--------------------- .note.nv.tkinfo           --------------------------
	.section	.note.nv.tkinfo,"",@"SHT_NOTE"
	.sectionflags	@"SHF_NOTE_NV_TKINFO"
	.tkinfo
        /*0018*/ 	.word	0x00000002
        /*0030*/ 	.string	""
        /*0030*/ 	.string	"ptxas"
        /*0030*/ 	.string	"Cuda compilation tools, release 13.0, V13.0.88"
        /*0030*/ 	.string	"Build cuda_13.0.r13.0/compiler.36424714_0"
        /*0030*/ 	.string	"-arch sm_100 -m 64 "



//--------------------- .note.nv.cuinfo           --------------------------
	.section	.note.nv.cuinfo,"",@"SHT_NOTE"
	.sectionflags	@"SHF_NOTE_NV_CUINFO"
        /*0018*/ 	.short	0x0002
        /*001a*/ 	.short	0x0064
        /*001c*/ 	.short	0x0082
	.zero		2


//--------------------- .nv.info                  --------------------------
	.section	.nv.info,"",@"SHT_CUDA_INFO"
	.align	4


	//----- nvinfo : EIATTR_REGCOUNT
	.align		4
        /*0000*/ 	.byte	0x04, 0x2f
        /*0002*/ 	.short	(.L_1 - .L_0)
	.align		4
.L_0:
        /*0004*/ 	.word	index@(kernel_compute)
        /*0008*/ 	.word	0x0000001f


	//----- nvinfo : EIATTR_FRAME_SIZE
	.align		4
.L_1:
        /*000c*/ 	.byte	0x04, 0x11
        /*000e*/ 	.short	(.L_3 - .L_2)
	.align		4
.L_2:
        /*0010*/ 	.word	index@(kernel_compute)
        /*0014*/ 	.word	0x00000000


	//----- nvinfo : EIATTR_MIN_STACK_SIZE
	.align		4
.L_3:
        /*0018*/ 	.byte	0x04, 0x12
        /*001a*/ 	.short	(.L_5 - .L_4)
	.align		4
.L_4:
        /*001c*/ 	.word	index@(kernel_compute)
        /*0020*/ 	.word	0x00000000
.L_5:


//--------------------- .nv.compat                --------------------------
	.section	.nv.compat,"",@"SHT_CUDA_COMPAT_INFO"
	.align	4
        /*0000*/ 	.byte	0x02, 0x09, 0x00, 0x00, 0x02, 0x02, 0x01, 0x00, 0x02, 0x05, 0x05, 0x00, 0x03, 0x07, 0x01, 0x01
        /*0010*/ 	.byte	0x02, 0x03, 0x00, 0x00, 0x02, 0x06, 0x01, 0x00, 0x04, 0x0b, 0x08, 0x00, 0x09, 0x00, 0x00, 0x00
        /*0020*/ 	.byte	0x00, 0x00, 0x00, 0x00


//--------------------- .nv.info.kernel_compute   --------------------------
	.section	.nv.info.kernel_compute,"",@"SHT_CUDA_INFO"
	.sectionflags	@""
	.align	4


	//----- nvinfo : EIATTR_CUDA_API_VERSION
	.align		4
        /*0000*/ 	.byte	0x04, 0x37
        /*0002*/ 	.short	(.L_7 - .L_6)
.L_6:
        /*0004*/ 	.word	0x00000082


	//----- nvinfo : EIATTR_KPARAM_INFO
	.align		4
.L_7:
        /*0008*/ 	.byte	0x04, 0x17
        /*000a*/ 	.short	(.L_9 - .L_8)
.L_8:
        /*000c*/ 	.word	0x00000000
        /*0010*/ 	.short	0x0004
        /*0012*/ 	.short	0x001c
        /*0014*/ 	.byte	0x00, 0xf0, 0x11, 0x00


	//----- nvinfo : EIATTR_KPARAM_INFO
	.align		4
.L_9:
        /*0018*/ 	.byte	0x04, 0x17
        /*001a*/ 	.short	(.L_11 - .L_10)
.L_10:
        /*001c*/ 	.word	0x00000000
        /*0020*/ 	.short	0x0003
        /*0022*/ 	.short	0x0018
        /*0024*/ 	.byte	0x00, 0xf0, 0x11, 0x00


	//----- nvinfo : EIATTR_KPARAM_INFO
	.align		4
.L_11:
        /*0028*/ 	.byte	0x04, 0x17
        /*002a*/ 	.short	(.L_13 - .L_12)
.L_12:
        /*002c*/ 	.word	0x00000000
        /*0030*/ 	.short	0x0002
        /*0032*/ 	.short	0x0010
        /*0034*/ 	.byte	0x00, 0xf5, 0x21, 0x00


	//----- nvinfo : EIATTR_KPARAM_INFO
	.align		4
.L_13:
        /*0038*/ 	.byte	0x04, 0x17
        /*003a*/ 	.short	(.L_15 - .L_14)
.L_14:
        /*003c*/ 	.word	0x00000000
        /*0040*/ 	.short	0x0001
        /*0042*/ 	.short	0x0008
        /*0044*/ 	.byte	0x00, 0xf5, 0x21, 0x00


	//----- nvinfo : EIATTR_KPARAM_INFO
	.align		4
.L_15:
        /*0048*/ 	.byte	0x04, 0x17
        /*004a*/ 	.short	(.L_17 - .L_16)
.L_16:
        /*004c*/ 	.word	0x00000000
        /*0050*/ 	.short	0x0000
        /*0052*/ 	.short	0x0000
        /*0054*/ 	.byte	0x00, 0xf5, 0x21, 0x00


	//----- nvinfo : EIATTR_SPARSE_MMA_MASK
	.align		4
.L_17:
        /*0058*/ 	.byte	0x03, 0x50
        /*005a*/ 	.short	0x0000


	//----- nvinfo : EIATTR_MAXREG_COUNT
	.align		4
        /*005c*/ 	.byte	0x03, 0x1b
        /*005e*/ 	.short	0x00ff


	//----- nvinfo : EIATTR_MERCURY_ISA_VERSION
	.align		4
        /*0060*/ 	.byte	0x03, 0x5f
        /*0062*/ 	.short	0x0101


	//----- nvinfo : EIATTR_VRC_CTA_INIT_COUNT
	.align		4
        /*0064*/ 	.byte	0x02, 0x4a
	.zero		1
	.zero		1


	//----- nvinfo : EIATTR_EXIT_INSTR_OFFSETS
	.align		4
        /*0068*/ 	.byte	0x04, 0x1c
        /*006a*/ 	.short	(.L_19 - .L_18)


	//   ....[0]....
.L_18:
        /*006c*/ 	.word	0x00000070


	//   ....[1]....
        /*0070*/ 	.word	0x00000c60


	//----- nvinfo : EIATTR_CBANK_PARAM_SIZE
	.align		4
.L_19:
        /*0074*/ 	.byte	0x03, 0x19
        /*0076*/ 	.short	0x0020


	//----- nvinfo : EIATTR_PARAM_CBANK
	.align		4
        /*0078*/ 	.byte	0x04, 0x0a
        /*007a*/ 	.short	(.L_21 - .L_20)
	.align		4
.L_20:
        /*007c*/ 	.word	index@(.nv.constant0.kernel_compute)
        /*0080*/ 	.short	0x0380
        /*0082*/ 	.short	0x0020


	//----- nvinfo : EIATTR_SW_WAR
	.align		4
.L_21:
        /*0084*/ 	.byte	0x04, 0x36
        /*0086*/ 	.short	(.L_23 - .L_22)
.L_22:
        /*0088*/ 	.word	0x00000008
.L_23:


//--------------------- .nv.callgraph             --------------------------
	.section	.nv.callgraph,"",@"SHT_CUDA_CALLGRAPH"
	.align	4
	.sectionentsize	8
	.align		4
        /*0000*/ 	.word	0x00000000
	.align		4
        /*0004*/ 	.word	0xffffffff
	.align		4
        /*0008*/ 	.word	0x00000000
	.align		4
        /*000c*/ 	.word	0xfffffffe
	.align		4
        /*0010*/ 	.word	0x00000000
	.align		4
        /*0014*/ 	.word	0xfffffffd
	.align		4
        /*0018*/ 	.word	0x00000000
	.align		4
        /*001c*/ 	.word	0xfffffffc


//--------------------- .text.kernel_compute      --------------------------
	.section	.text.kernel_compute,"ax",@progbits
	.align	128
        .global         kernel_compute
        .type           kernel_compute,@function
        .size           kernel_compute,(.L_x_7 - kernel_compute)
        .other          kernel_compute,@"STO_CUDA_ENTRY STV_DEFAULT"
kernel_compute:
.text.kernel_compute:
[----:B------:R-:W-:Y:S01]  /*0000*/  LDC R1, c[0x0][0x37c] ;  /* 0x0000df00ff017b82 */ /* 0x000fe20000000800 */
[----:B------:R-:W0:Y:S07]  /*0010*/  S2R R3, SR_TID.X ;  /* 0x0000000000037919 */ /* 0x000e2e0000002100 */
[----:B------:R-:W0:Y:S01]  /*0020*/  S2UR UR4, SR_CTAID.X ;  /* 0x00000000000479c3 */ /* 0x000e220000002500 */
[----:B------:R-:W1:Y:S07]  /*0030*/  LDCU UR5, c[0x0][0x398] ;  /* 0x00007300ff0577ac */ /* 0x000e6e0008000800 */
[----:B------:R-:W0:Y:S02]  /*0040*/  LDC R0, c[0x0][0x360] ;  /* 0x0000d800ff007b82 */ /* 0x000e240000000800 */
[----:B0-----:R-:W-:-:S05]  /*0050*/  IMAD R0, R0, UR4, R3 ;  /* 0x0000000400007c24 */ /* 0x001fca000f8e0203 */
[----:B-1----:R-:W-:-:S13]  /*0060*/  ISETP.GE.AND P0, PT, R0, UR5, PT ;  /* 0x0000000500007c0c */ /* 0x002fda000bf06270 */
[----:B------:R-:W-:Y:S05]  /*0070*/  @P0 EXIT ;  /* 0x000000000000094d */ /* 0x000fea0003800000 */
[----:B------:R-:W0:Y:S01]  /*0080*/  LDCU UR8, c[0x0][0x39c] ;  /* 0x00007380ff0877ac */ /* 0x000e220008000800 */
[----:B------:R-:W-:Y:S01]  /*0090*/  HFMA2 R11, -RZ, RZ, 0, 0 ;  /* 0x00000000ff0b7431 */ /* 0x000fe200000001ff */
[----:B------:R-:W1:Y:S01]  /*00a0*/  LDCU.64 UR12, c[0x0][0x358] ;  /* 0x00006b00ff0c77ac */ /* 0x000e620008000a00 */
[----:B0-----:R-:W-:-:S09]  /*00b0*/  UISETP.GE.AND UP0, UPT, UR8, 0x1, UPT ;  /* 0x000000010800788c */ /* 0x001fd2000bf06270 */
[----:B-1----:R-:W-:Y:S05]  /*00c0*/  BRA.U !UP0, `(.L_x_0) ;  /* 0x0000000908d87547 */ /* 0x002fea000b800000 */
[----:B------:R-:W-:Y:S01]  /*00d0*/  UISETP.GE.U32.AND UP1, UPT, UR8, 0x10, UPT ;  /* 0x000000100800788c */ /* 0x000fe2000bf26070 */
[----:B------:R-:W-:Y:S01]  /*00e0*/  IMAD R7, R0, 0x310, RZ ;  /* 0x0000031000077824 */ /* 0x000fe200078e02ff */
[----:B------:R-:W-:Y:S01]  /*00f0*/  ULOP3.LUT UR9, UR8, 0xf, URZ, 0xc0, !UPT ;  /* 0x0000000f08097892 */ /* 0x000fe2000f8ec0ff */
[----:B------:R-:W-:Y:S02]  /*0100*/  MOV R8, RZ ;  /* 0x000000ff00087202 */ /* 0x000fe40000000f00 */
[----:B------:R-:W-:Y:S01]  /*0110*/  MOV R11, RZ ;  /* 0x000000ff000b7202 */ /* 0x000fe20000000f00 */
[----:B------:R-:W-:-:S03]  /*0120*/  UISETP.NE.AND UP0, UPT, UR9, URZ, UPT ;  /* 0x000000ff0900728c */ /* 0x000fc6000bf05270 */
[----:B------:R-:W-:Y:S08]  /*0130*/  BRA.U !UP1, `(.L_x_1) ;  /* 0x0000000509547547 */ /* 0x000ff0000b800000 */
[----:B------:R-:W0:Y:S01]  /*0140*/  LDCU.128 UR4, c[0x0][0x380] ;  /* 0x00007000ff0477ac */ /* 0x000e220008000c00 */
[----:B------:R-:W-:Y:S02]  /*0150*/  MOV R11, RZ ;  /* 0x000000ff000b7202 */ /* 0x000fe40000000f00 */
[----:B------:R-:W-:Y:S01]  /*0160*/  MOV R6, R7 ;  /* 0x0000000700067202 */ /* 0x000fe20000000f00 */
[----:B------:R-:W-:-:S04]  /*0170*/  ULOP3.LUT UR10, UR8, 0x7ffffff0, URZ, 0xc0, !UPT ;  /* 0x7ffffff0080a7892 */ /* 0x000fc8000f8ec0ff */
[----:B------:R-:W-:Y:S02]  /*0180*/  UIADD3 UR11, UPT, UPT, -UR10, URZ, URZ ;  /* 0x000000ff0a0b7290 */ /* 0x000fe4000fffe1ff */
[----:B------:R-:W-:Y:S01]  /*0190*/  MOV R8, UR10 ;  /* 0x0000000a00087c02 */ /* 0x000fe20008000f00 */
[----:B0-----:R-:W-:Y:S02]  /*01a0*/  UIADD3 UR6, UP1, UPT, UR6, 0x20, URZ ;  /* 0x0000002006067890 */ /* 0x001fe4000ff3e0ff */
[----:B------:R-:W-:Y:S02]  /*01b0*/  UIADD3 UR4, UP2, UPT, UR4, 0x20, URZ ;  /* 0x0000002004047890 */ /* 0x000fe4000ff5e0ff */
[----:B------:R-:W-:Y:S02]  /*01c0*/  UIADD3.X UR7, UPT, UPT, URZ, UR7, URZ, UP1, !UPT ;  /* 0x00000007ff077290 */ /* 0x000fe40008ffe4ff */
[----:B------:R-:W-:Y:S01]  /*01d0*/  IMAD.U32 R2, RZ, RZ, UR6 ;  /* 0x00000006ff027e24 */ /* 0x000fe2000f8e00ff */
[----:B------:R-:W-:-:S03]  /*01e0*/  UIADD3.X UR5, UPT, UPT, URZ, UR5, URZ, UP2, !UPT ;  /* 0x00000005ff057290 */ /* 0x000fc600097fe4ff */
[----:B------:R-:W-:-:S09]  /*01f0*/  MOV R3, UR7 ;  /* 0x0000000700037c02 */ /* 0x000fd20008000f00 */
.L_x_2:
[----:B------:R-:W-:Y:S01]  /*0200*/  MOV R4, UR4 ;  /* 0x0000000400047c02 */ /* 0x000fe20008000f00 */
[----:B------:R-:W2:Y:S01]  /*0210*/  LDG.E R12, desc[UR12][R2.64+-0x20] ;  /* 0xffffe00c020c7981 */ /* 0x000ea2000c1e1900 */
[----:B------:R-:W-:-:S03]  /*0220*/  MOV R5, UR5 ;  /* 0x0000000500057c02 */ /* 0x000fc60008000f00 */
[----:B------:R-:W3:Y:S01]  /*0230*/  LDG.E R14, desc[UR12][R2.64+-0x1c] ;  /* 0xffffe40c020e7981 */ /* 0x000ee2000c1e1900 */
[----:B------:R-:W-:-:S03]  /*0240*/  IMAD.WIDE R4, R6, 0x4, R4 ;  /* 0x0000000406047825 */ /* 0x000fc600078e0204 */
[----:B------:R-:W4:Y:S04]  /*0250*/  LDG.E R22, desc[UR12][R2.64+-0x18] ;  /* 0xffffe80c02167981 */ /* 0x000f28000c1e1900 */
[----:B------:R-:W2:Y:S04]  /*0260*/  LDG.E R13, desc[UR12][R4.64+-0x20] ;  /* 0xffffe00c040d7981 */ /* 0x000ea8000c1e1900 */
[----:B------:R-:W3:Y:S04]  /*0270*/  LDG.E R21, desc[UR12][R4.64+-0x1c] ;  /* 0xffffe40c04157981 */ /* 0x000ee8000c1e1900 */
[----:B------:R-:W4:Y:S04]  /*0280*/  LDG.E R23, desc[UR12][R4.64+-0x18] ;  /* 0xffffe80c04177981 */ /* 0x000f28000c1e1900 */
[----:B------:R-:W5:Y:S04]  /*0290*/  LDG.E R15, desc[UR12][R2.64+-0x14] ;  /* 0xffffec0c020f7981 */ /* 0x000f68000c1e1900 */
        /* <DEDUP_REMOVED lines=8> */
[----:B------:R-:W5:Y:S01]  /*0320*/  LDG.E R26, desc[UR12][R4.64+0x1c] ;  /* 0x00001c0c041a7981 */ /* 0x000f62000c1e1900 */
[----:B--2---:R-:W-:-:S03]  /*0330*/  IADD3 R12, PT, PT, R12, -R13, RZ ;  /* 0x8000000d0c0c7210 */ /* 0x004fc60007ffe0ff */
[----:B------:R-:W2:Y:S01]  /*0340*/  LDG.E R13, desc[UR12][R4.64] ;  /* 0x0000000c040d7981 */ /* 0x000ea2000c1e1900 */
[----:B---3--:R-:W-:Y:S01]  /*0350*/  IADD3 R21, PT, PT, R14, -R21, RZ ;  /* 0x800000150e157210 */ /* 0x008fe20007ffe0ff */
[----:B------:R-:W-:Y:S02]  /*0360*/  IMAD R12, R12, R12, R11 ;  /* 0x0000000c0c0c7224 */ /* 0x000fe400078e020b */
[----:B------:R-:W3:Y:S04]  /*0370*/  LDG.E R14, desc[UR12][R2.64+-0x4] ;  /* 0xfffffc0c020e7981 */ /* 0x000ee8000c1e1900 */
[----:B------:R-:W3:Y:S01]  /*0380*/  LDG.E R11, desc[UR12][R4.64+-0x4] ;  /* 0xfffffc0c040b7981 */ /* 0x000ee2000c1e1900 */
[----:B----4-:R-:W-:Y:S02]  /*0390*/  IMAD.IADD R22, R22, 0x1, -R23 ;  /* 0x0000000116167824 */ /* 0x010fe400078e0a17 */
[----:B------:R-:W-:Y:S01]  /*03a0*/  IMAD R21, R21, R21, R12 ;  /* 0x0000001515157224 */ /* 0x000fe200078e020c */
[----:B------:R-:W4:Y:S01]  /*03b0*/  LDG.E R23, desc[UR12][R4.64+0x10] ;  /* 0x0000100c04177981 */ /* 0x000f22000c1e1900 */
[----:B-----5:R-:W-:-:S03]  /*03c0*/  IADD3 R24, PT, PT, R15, -R16, RZ ;  /* 0x800000100f187210 */ /* 0x020fc60007ffe0ff */
[----:B------:R-:W2:Y:S01]  /*03d0*/  LDG.E R12, desc[UR12][R2.64] ;  /* 0x0000000c020c7981 */ /* 0x000ea2000c1e1900 */
[----:B------:R-:W-:-:S03]  /*03e0*/  IMAD R21, R22, R22, R21 ;  /* 0x0000001616157224 */ /* 0x000fc600078e0215 */
[----:B------:R-:W5:Y:S01]  /*03f0*/  LDG.E R16, desc[UR12][R2.64+0x4] ;  /* 0x0000040c02107981 */ /* 0x000f62000c1e1900 */
[----:B------:R-:W-:Y:S01]  /*0400*/  IMAD R21, R24, R24, R21 ;  /* 0x0000001818157224 */ /* 0x000fe200078e0215 */
[----:B------:R-:W-:Y:S02]  /*0410*/  IADD3 R22, PT, PT, R17, -R18, RZ ;  /* 0x8000001211167210 */ /* 0x000fe40007ffe0ff */
[----:B------:R-:W5:Y:S04]  /*0420*/  LDG.E R15, desc[UR12][R4.64+0x4] ;  /* 0x0000040c040f7981 */ /* 0x000f68000c1e1900 */
[----:B------:R-:W4:Y:S01]  /*0430*/  LDG.E R18, desc[UR12][R2.64+0x8] ;  /* 0x0000080c02127981 */ /* 0x000f22000c1e1900 */
[----:B------:R-:W-:Y:S01]  /*0440*/  IMAD R21, R22, R22, R21 ;  /* 0x0000001616157224 */ /* 0x000fe200078e0215 */
[----:B------:R-:W-:-:S02]  /*0450*/  IADD3 R24, PT, PT, R19, -R20, RZ ;  /* 0x8000001413187210 */ /* 0x000fc40007ffe0ff */
[----:B------:R-:W4:Y:S04]  /*0460*/  LDG.E R17, desc[UR12][R4.64+0x8] ;  /* 0x0000080c04117981 */ /* 0x000f28000c1e1900 */
[----:B------:R-:W4:Y:S01]  /*0470*/  LDG.E R19, desc[UR12][R2.64+0xc] ;  /* 0x00000c0c02137981 */ /* 0x000f22000c1e1900 */
[----:B------:R-:W-:-:S03]  /*0480*/  IMAD R25, R24, R24, R21 ;  /* 0x0000001818197224 */ /* 0x000fc600078e0215 */
[----:B------:R-:W4:Y:S04]  /*0490*/  LDG.E R20, desc[UR12][R4.64+0xc] ;  /* 0x00000c0c04147981 */ /* 0x000f28000c1e1900 */
[----:B------:R-:W4:Y:S04]  /*04a0*/  LDG.E R24, desc[UR12][R2.64+0x10] ;  /* 0x0000100c02187981 */ /* 0x000f28000c1e1900 */
[----:B------:R-:W4:Y:S01]  /*04b0*/  LDG.E R22, desc[UR12][R4.64+0x14] ;  /* 0x0000140c04167981 */ /* 0x000f22000c1e1900 */
[----:B------:R-:W-:-:S03]  /*04c0*/  IADD3 R28, PT, PT, R9, -R10, RZ ;  /* 0x8000000a091c7210 */ /* 0x000fc60007ffe0ff */
[----:B------:R-:W4:Y:S04]  /*04d0*/  LDG.E R21, desc[UR12][R4.64+0x18] ;  /* 0x0000180c04157981 */ /* 0x000f28000c1e1900 */
[----:B------:R-:W4:Y:S04]  /*04e0*/  LDG.E R10, desc[UR12][R2.64+0x18] ;  /* 0x0000180c020a7981 */ /* 0x000f28000c1e1900 */
[----:B------:R0:W4:Y:S01]  /*04f0*/  LDG.E R9, desc[UR12][R2.64+0x1c] ;  /* 0x00001c0c02097981 */ /* 0x000122000c1e1900 */
[----:B------:R-:W-:Y:S01]  /*0500*/  IMAD R25, R28, R28, R25 ;  /* 0x0000001c1c197224 */ /* 0x000fe200078e0219 */
[----:B------:R-:W-:-:S04]  /*0510*/  UIADD3 UR11, UPT, UPT, UR11, 0x10, URZ ;  /* 0x000000100b0b7890 */ /* 0x000fc8000fffe0ff */
[----:B------:R-:W-:Y:S01]  /*0520*/  UISETP.NE.AND UP1, UPT, UR11, URZ, UPT ;  /* 0x000000ff0b00728c */ /* 0x000fe2000bf25270 */
[----:B0-----:R-:W-:Y:S02]  /*0530*/  IADD3 R2, P0, PT, R2, 0x40, RZ ;  /* 0x0000004002027810 */ /* 0x001fe40007f1e0ff */
[----:B------:R-:W-:Y:S02]  /*0540*/  IADD3 R6, PT, PT, R6, 0x10, RZ ;  /* 0x0000001006067810 */ /* 0x000fe40007ffe0ff */
[----:B------:R-:W-:Y:S02]  /*0550*/  IADD3.X R3, PT, PT, RZ, R3, RZ, P0, !PT ;  /* 0x00000003ff037210 */ /* 0x000fe400007fe4ff */
[----:B---3--:R-:W-:-:S05]  /*0560*/  IADD3 R14, PT, PT, R14, -R11, RZ ;  /* 0x8000000b0e0e7210 */ /* 0x008fca0007ffe0ff */
[----:B------:R-:W-:Y:S02]  /*0570*/  IMAD R25, R14, R14, R25 ;  /* 0x0000000e0e197224 */ /* 0x000fe400078e0219 */
[----:B--2---:R-:W-:-:S04]  /*0580*/  IMAD.IADD R12, R12, 0x1, -R13 ;  /* 0x000000010c0c7824 */ /* 0x004fc800078e0a0d */
[----:B------:R-:W-:Y:S01]  /*0590*/  IMAD R25, R12, R12, R25 ;  /* 0x0000000c0c197224 */ /* 0x000fe200078e0219 */
[----:B-----5:R-:W-:-:S05]  /*05a0*/  IADD3 R16, PT, PT, R16, -R15, RZ ;  /* 0x8000000f10107210 */ /* 0x020fca0007ffe0ff */
[----:B------:R-:W-:Y:S01]  /*05b0*/  IMAD R25, R16, R16, R25 ;  /* 0x0000001010197224 */ /* 0x000fe200078e0219 */
[----:B----4-:R-:W-:-:S05]  /*05c0*/  IADD3 R18, PT, PT, R18, -R17, RZ ;  /* 0x8000001112127210 */ /* 0x010fca0007ffe0ff */
[----:B------:R-:W-:Y:S01]  /*05d0*/  IMAD R25, R18, R18, R25 ;  /* 0x0000001212197224 */ /* 0x000fe200078e0219 */
[----:B------:R-:W-:Y:S02]  /*05e0*/  IADD3 R20, PT, PT, R19, -R20, RZ ;  /* 0x8000001413147210 */ /* 0x000fe40007ffe0ff */
[----:B------:R-:W-:-:S03]  /*05f0*/  IADD3 R24, PT, PT, R24, -R23, RZ ;  /* 0x8000001718187210 */ /* 0x000fc60007ffe0ff */
[----:B------:R-:W-:Y:S01]  /*0600*/  IMAD R25, R20, R20, R25 ;  /* 0x0000001414197224 */ /* 0x000fe200078e0219 */
[----:B------:R-:W-:-:S03]  /*0610*/  IADD3 R22, PT, PT, R27, -R22, RZ ;  /* 0x800000161b167210 */ /* 0x000fc60007ffe0ff */
[----:B------:R-:W-:-:S04]  /*0620*/  IMAD R25, R24, R24, R25 ;  /* 0x0000001818197224 */ /* 0x000fc800078e0219 */
[----:B------:R-:W-:Y:S02]  /*0630*/  IMAD R25, R22, R22, R25 ;  /* 0x0000001616197224 */ /* 0x000fe400078e0219 */
[----:B------:R-:W-:Y:S01]  /*0640*/  IMAD.IADD R10, R10, 0x1, -R21 ;  /* 0x000000010a0a7824 */ /* 0x000fe200078e0a15 */
[----:B------:R-:W-:-:S03]  /*0650*/  IADD3 R26, PT, PT, R9, -R26, RZ ;  /* 0x8000001a091a7210 */ /* 0x000fc60007ffe0ff */
[----:B------:R-:W-:-:S04]  /*0660*/  IMAD R25, R10, R10, R25 ;  /* 0x0000000a0a197224 */ /* 0x000fc800078e0219 */
[----:B------:R-:W-:Y:S01]  /*0670*/  IMAD R11, R26, R26, R25 ;  /* 0x0000001a1a0b7224 */ /* 0x000fe200078e0219 */
[----:B------:R-:W-:Y:S06]  /*0680*/  BRA.U UP1, `(.L_x_2) ;  /* 0xfffffff901dc7547 */ /* 0x000fec000b83ffff */
.L_x_1:
[----:B------:R-:W-:Y:S05]  /*0690*/  BRA.U !UP0, `(.L_x_0) ;  /* 0x0000000508647547 */ /* 0x000fea000b800000 */
[----:B------:R-:W-:Y:S02]  /*06a0*/  UISETP.GE.U32.AND UP0, UPT, UR9, 0x8, UPT ;  /* 0x000000080900788c */ /* 0x000fe4000bf06070 */
[----:B------:R-:W-:-:S04]  /*06b0*/  ULOP3.LUT UR5, UR8, 0x7, URZ, 0xc0, !UPT ;  /* 0x0000000708057892 */ /* 0x000fc8000f8ec0ff */
[----:B------:R-:W-:-:S03]  /*06c0*/  UISETP.NE.AND UP1, UPT, UR5, URZ, UPT ;  /* 0x000000ff0500728c */ /* 0x000fc6000bf25270 */
[----:B------:R-:W-:Y:S08]  /*06d0*/  BRA.U !UP0, `(.L_x_3) ;  /* 0x0000000108987547 */ /* 0x000ff0000b800000 */
[----:B------:R-:W0:Y:S01]  /*06e0*/  LDC.64 R4, c[0x0][0x380] ;  /* 0x0000e000ff047b82 */ /* 0x000e220000000a00 */
[----:B------:R-:W-:-:S07]  /*06f0*/  IADD3 R9, PT, PT, R7, R8, RZ ;  /* 0x0000000807097210 */ /* 0x000fce0007ffe0ff */
[----:B------:R-:W1:Y:S01]  /*0700*/  LDC.64 R2, c[0x0][0x388] ;  /* 0x0000e200ff027b82 */ /* 0x000e620000000a00 */
[----:B0-----:R-:W-:-:S05]  /*0710*/  IMAD.WIDE R4, R9, 0x4, R4 ;  /* 0x0000000409047825 */ /* 0x001fca00078e0204 */
[----:B------:R-:W2:Y:S01]  /*0720*/  LDG.E R19, desc[UR12][R4.64] ;  /* 0x0000000c04137981 */ /* 0x000ea2000c1e1900 */
[----:B-1----:R-:W-:-:S03]  /*0730*/  IMAD.WIDE.U32 R2, R8, 0x4, R2 ;  /* 0x0000000408027825 */ /* 0x002fc600078e0002 */
[----:B------:R-:W3:Y:S04]  /*0740*/  LDG.E R21, desc[UR12][R4.64+0x4] ;  /* 0x0000040c04157981 */ /* 0x000ee8000c1e1900 */
[----:B------:R-:W2:Y:S04]  /*0750*/  LDG.E R16, desc[UR12][R2.64] ;  /* 0x0000000c02107981 */ /* 0x000ea8000c1e1900 */
[----:B------:R-:W3:Y:S04]  /*0760*/  LDG.E R18, desc[UR12][R2.64+0x4] ;  /* 0x0000040c02127981 */ /* 0x000ee8000c1e1900 */
[----:B------:R-:W4:Y:S04]  /*0770*/  LDG.E R23, desc[UR12][R4.64+0x8] ;  /* 0x0000080c04177981 */ /* 0x000f28000c1e1900 */
        /* <DEDUP_REMOVED lines=11> */
[----:B------:R-:W-:Y:S01]  /*0830*/  VIADD R8, R8, 0x8 ;  /* 0x0000000808087836 */ /* 0x000fe20000000000 */
[----:B--2---:R-:W-:Y:S01]  /*0840*/  IADD3 R16, PT, PT, R16, -R19, RZ ;  /* 0x8000001310107210 */ /* 0x004fe20007ffe0ff */
[----:B---3--:R-:W-:-:S04]  /*0850*/  IMAD.IADD R18, R18, 0x1, -R21 ;  /* 0x0000000112127824 */ /* 0x008fc800078e0a15 */
[----:B------:R-:W-:-:S04]  /*0860*/  IMAD R11, R16, R16, R11 ;  /* 0x00000010100b7224 */ /* 0x000fc800078e020b */
[----:B------:R-:W-:Y:S01]  /*0870*/  IMAD R11, R18, R18, R11 ;  /* 0x00000012120b7224 */ /* 0x000fe200078e020b */
[----:B----4-:R-:W-:-:S05]  /*0880*/  IADD3 R20, PT, PT, R20, -R23, RZ ;  /* 0x8000001714147210 */ /* 0x010fca0007ffe0ff */
[----:B------:R-:W-:Y:S01]  /*0890*/  IMAD R11, R20, R20, R11 ;  /* 0x00000014140b7224 */ /* 0x000fe200078e020b */
[----:B-----5:R-:W-:-:S05]  /*08a0*/  IADD3 R22, PT, PT, R22, -R25, RZ ;  /* 0x8000001916167210 */ /* 0x020fca0007ffe0ff */
[----:B------:R-:W-:Y:S01]  /*08b0*/  IMAD R11, R22, R22, R11 ;  /* 0x00000016160b7224 */ /* 0x000fe200078e020b */
[----:B------:R-:W-:-:S05]  /*08c0*/  IADD3 R6, PT, PT, R9, -R6, RZ ;  /* 0x8000000609067210 */ /* 0x000fca0007ffe0ff */
[----:B------:R-:W-:Y:S01]  /*08d0*/  IMAD R11, R6, R6, R11 ;  /* 0x00000006060b7224 */ /* 0x000fe200078e020b */
[----:B------:R-:W-:-:S05]  /*08e0*/  IADD3 R10, PT, PT, R13, -R10, RZ ;  /* 0x8000000a0d0a7210 */ /* 0x000fca0007ffe0ff */
[----:B------:R-:W-:Y:S01]  /*08f0*/  IMAD R11, R10, R10, R11 ;  /* 0x0000000a0a0b7224 */ /* 0x000fe200078e020b */
[----:B------:R-:W-:-:S05]  /*0900*/  IADD3 R12, PT, PT, R15, -R12, RZ ;  /* 0x8000000c0f0c7210 */ /* 0x000fca0007ffe0ff */
[----:B------:R-:W-:Y:S01]  /*0910*/  IMAD R11, R12, R12, R11 ;  /* 0x0000000c0c0b7224 */ /* 0x000fe200078e020b */
[----:B------:R-:W-:-:S05]  /*0920*/  IADD3 R14, PT, PT, R17, -R14, RZ ;  /* 0x8000000e110e7210 */ /* 0x000fca0007ffe0ff */
[----:B------:R-:W-:-:S07]  /*0930*/  IMAD R11, R14, R14, R11 ;  /* 0x0000000e0e0b7224 */ /* 0x000fce00078e020b */
.L_x_3:
        /* <DEDUP_REMOVED lines=17> */
[----:B------:R-:W5:Y:S01]  /*0a50*/  LDG.E R14, desc[UR12][R2.64+0xc] ;  /* 0x00000c0c020e7981 */ /* 0x000f62000c1e1900 */
[----:B------:R-:W-:-:S02]  /*0a60*/  IADD3 R8, PT, PT, R8, 0x4, RZ ;  /* 0x0000000408087810 */ /* 0x000fc40007ffe0ff */
[----:B--2---:R-:W-:Y:S02]  /*0a70*/  IADD3 R6, PT, PT, R6, -R9, RZ ;  /* 0x8000000906067210 */ /* 0x004fe40007ffe0ff */
[----:B---3--:R-:W-:-:S03]  /*0a80*/  IADD3 R13, PT, PT, R10, -R13, RZ ;  /* 0x8000000d0a0d7210 */ /* 0x008fc60007ffe0ff */
[----:B------:R-:W-:-:S04]  /*0a90*/  IMAD R6, R6, R6, R11 ;  /* 0x0000000606067224 */ /* 0x000fc800078e020b */
[----:B------:R-:W-:Y:S01]  /*0aa0*/  IMAD R6, R13, R13, R6 ;  /* 0x0000000d0d067224 */ /* 0x000fe200078e0206 */
[----:B----4-:R-:W-:-:S05]  /*0ab0*/  IADD3 R15, PT, PT, R12, -R15, RZ ;  /* 0x8000000f0c0f7210 */ /* 0x010fca0007ffe0ff */
[----:B------:R-:W-:Y:S01]  /*0ac0*/  IMAD R6, R15, R15, R6 ;  /* 0x0000000f0f067224 */ /* 0x000fe200078e0206 */
[----:B-----5:R-:W-:-:S05]  /*0ad0*/  IADD3 R17, PT, PT, R14, -R17, RZ ;  /* 0x800000110e117210 */ /* 0x020fca0007ffe0ff */
[----:B------:R-:W-:-:S07]  /*0ae0*/  IMAD R11, R17, R17, R6 ;  /* 0x00000011110b7224 */ /* 0x000fce00078e0206 */
.L_x_4:
[----:B------:R-:W-:Y:S05]  /*0af0*/  BRA.U !UP1, `(.L_x_0) ;  /* 0x00000001094c7547 */ /* 0x000fea000b800000 */
[----:B------:R-:W0:Y:S01]  /*0b00*/  LDC.64 R4, c[0x0][0x388] ;  /* 0x0000e200ff047b82 */ /* 0x000e220000000a00 */
[----:B------:R-:W-:Y:S01]  /*0b10*/  IMAD.IADD R9, R7, 0x1, R8 ;  /* 0x0000000107097824 */ /* 0x000fe200078e0208 */
[----:B------:R-:W-:-:S06]  /*0b20*/  UIADD3 UR4, UPT, UPT, -UR4, URZ, URZ ;  /* 0x000000ff04047290 */ /* 0x000fcc000fffe1ff */
[----:B------:R-:W1:Y:S01]  /*0b30*/  LDC.64 R2, c[0x0][0x380] ;  /* 0x0000e000ff027b82 */ /* 0x000e620000000a00 */
[----:B0-----:R-:W-:-:S03]  /*0b40*/  IMAD.WIDE.U32 R4, R8, 0x4, R4 ;  /* 0x0000000408047825 */ /* 0x001fc600078e0004 */
[----:B------:R-:W-:Y:S02]  /*0b50*/  MOV R10, R4 ;  /* 0x00000004000a7202 */ /* 0x000fe40000000f00 */
[----:B------:R-:W-:-:S07]  /*0b60*/  MOV R7, R5 ;  /* 0x0000000500077202 */ /* 0x000fce0000000f00 */
.L_x_5:
[----:B-1----:R-:W-:Y:S01]  /*0b70*/  IMAD.WIDE R4, R9, 0x4, R2 ;  /* 0x0000000409047825 */ /* 0x002fe200078e0202 */
[----:B------:R-:W-:-:S05]  /*0b80*/  MOV R6, R10 ;  /* 0x0000000a00067202 */ /* 0x000fca0000000f00 */
[----:B------:R-:W2:Y:S04]  /*0b90*/  LDG.E R5, desc[UR12][R4.64] ;  /* 0x0000000c04057981 */ /* 0x000ea8000c1e1900 */
[----:B------:R0:W2:Y:S01]  /*0ba0*/  LDG.E R6, desc[UR12][R6.64] ;  /* 0x0000000c06067981 */ /* 0x0000a2000c1e1900 */
[----:B------:R-:W-:Y:S01]  /*0bb0*/  UIADD3 UR4, UPT, UPT, UR4, 0x1, URZ ;  /* 0x0000000104047890 */ /* 0x000fe2000fffe0ff */
[----:B------:R-:W-:Y:S02]  /*0bc0*/  IADD3 R10, P0, PT, R10, 0x4, RZ ;  /* 0x000000040a0a7810 */ /* 0x000fe40007f1e0ff */
[----:B------:R-:W-:Y:S01]  /*0bd0*/  IADD3 R9, PT, PT, R9, 0x1, RZ ;  /* 0x0000000109097810 */ /* 0x000fe20007ffe0ff */
[----:B------:R-:W-:Y:S01]  /*0be0*/  UISETP.NE.AND UP0, UPT, UR4, URZ, UPT ;  /* 0x000000ff0400728c */ /* 0x000fe2000bf05270 */
[----:B0-----:R-:W-:-:S02]  /*0bf0*/  IADD3.X R7, PT, PT, RZ, R7, RZ, P0, !PT ;  /* 0x00000007ff077210 */ /* 0x001fc400007fe4ff */
[----:B--2---:R-:W-:-:S05]  /*0c00*/  IADD3 R8, PT, PT, R6, -R5, RZ ;  /* 0x8000000506087210 */ /* 0x004fca0007ffe0ff */
[----:B------:R-:W-:Y:S01]  /*0c10*/  IMAD R11, R8, R8, R11 ;  /* 0x00000008080b7224 */ /* 0x000fe200078e020b */
[----:B------:R-:W-:Y:S06]  /*0c20*/  BRA.U UP0, `(.L_x_5) ;  /* 0xfffffffd00d07547 */ /* 0x000fec000b83ffff */
.L_x_0:
[----:B------:R-:W0:Y:S02]  /*0c30*/  LDC.64 R2, c[0x0][0x390] ;  /* 0x0000e400ff027b82 */ /* 0x000e240000000a00 */
[----:B0-----:R-:W-:-:S05]  /*0c40*/  IMAD.WIDE R2, R0, 0x4, R2 ;  /* 0x0000000400027825 */ /* 0x001fca00078e0202 */
[----:B------:R-:W-:Y:S01]  /*0c50*/  STG.E desc[UR12][R2.64], R11 ;  /* 0x0000000b02007986 */ /* 0x000fe2000c10190c */
[----:B------:R-:W-:Y:S05]  /*0c60*/  EXIT ;  /* 0x000000000000794d */ /* 0x000fea0003800000 */
.L_x_6:
[----:B------:R-:W-:-:S00]  /*0c70*/  BRA `(.L_x_6) ;  /* 0xfffffffc00fc7947 */ /* 0x000fc0000383ffff */
[----:B------:R-:W-:-:S00]  /*0c80*/  NOP ;  /* 0x0000000000007918 */ /* 0x000fc00000000000 */
[----:B------:R-:W-:-:S00]  /*0c90*/  NOP ;  /* 0x0000000000007918 */ /* 0x000fc00000000000 */
[----:B------:R-:W-:-:S00]  /*0ca0*/  NOP ;  /* 0x0000000000007918 */ /* 0x000fc00000000000 */
[----:B------:R-:W-:-:S00]  /*0cb0*/  NOP ;  /* 0x0000000000007918 */ /* 0x000fc00000000000 */
[----:B------:R-:W-:-:S00]  /*0cc0*/  NOP ;  /* 0x0000000000007918 */ /* 0x000fc00000000000 */
[----:B------:R-:W-:-:S00]  /*0cd0*/  NOP ;  /* 0x0000000000007918 */ /* 0x000fc00000000000 */
[----:B------:R-:W-:-:S00]  /*0ce0*/  NOP ;  /* 0x0000000000007918 */ /* 0x000fc00000000000 */
[----:B------:R-:W-:-:S00]  /*0cf0*/  NOP ;  /* 0x0000000000007918 */ /* 0x000fc00000000000 */
.L_x_7:


//--------------------- .nv.shared.reserved.0     --------------------------
	.section	.nv.shared.reserved.0,"aw",@nobits
	.weak		__nv_reservedSMEM_offset_0_alias
	.size		__nv_reservedSMEM_offset_0_alias, 0, 64
	.other		__nv_reservedSMEM_offset_0_alias,@"STO_CUDA_RESERVED_SHARED STV_DEFAULT"
__nv_reservedSMEM_offset_0_alias:
	.zero		0
	.zero		64


//--------------------- .nv.constant0.kernel_compute --------------------------
	.section	.nv.constant0.kernel_compute,"a",@progbits
	.sectionflags	@""
	.align	4
.nv.constant0.kernel_compute:
	.zero		928


//--------------------- SYMBOLS --------------------------

	.type		.nv.reservedSmem.offset0,@object
	.size		.nv.reservedSmem.offset0,0x4
